//
// Generated by NVIDIA NVVM Compiler
//
// Compiler Build ID: CL-36424714
// Cuda compilation tools, release 13.0, V13.0.88
// Based on NVVM 20.0.0
//

.version 9.0
.target sm_100
.address_size 64

	// .globl	_Z13fma_fp32_ilp4PfS_S_x

.visible .entry _Z13fma_fp32_ilp4PfS_S_x(
	.param .u64 .ptr .align 1 _Z13fma_fp32_ilp4PfS_S_x_param_0,
	.param .u64 .ptr .align 1 _Z13fma_fp32_ilp4PfS_S_x_param_1,
	.param .u64 .ptr .align 1 _Z13fma_fp32_ilp4PfS_S_x_param_2,
	.param .u64 _Z13fma_fp32_ilp4PfS_S_x_param_3
)
{
	.reg .pred 	%p<6>;
	.reg .b32 	%r<2>;
	.reg .b32 	%f<72>;
	.reg .b64 	%rd<21>;

	ld.param.u64 	%rd9, [_Z13fma_fp32_ilp4PfS_S_x_param_0];
	ld.param.u64 	%rd10, [_Z13fma_fp32_ilp4PfS_S_x_param_1];
	ld.param.u64 	%rd7, [_Z13fma_fp32_ilp4PfS_S_x_param_2];
	ld.param.u64 	%rd8, [_Z13fma_fp32_ilp4PfS_S_x_param_3];
	cvta.to.global.u64 	%rd11, %rd10;
	cvta.to.global.u64 	%rd12, %rd9;
	mov.u32 	%r1, %tid.x;
	mul.wide.u32 	%rd13, %r1, 4;
	add.s64 	%rd14, %rd12, %rd13;
	ld.global.f32 	%f1, [%rd14];
	add.s64 	%rd15, %rd11, %rd13;
	ld.global.f32 	%f2, [%rd15];
	setp.lt.s64 	%p1, %rd8, 1;
	mov.f32 	%f71, 0f00000000;
	@%p1 bra 	$L__BB0_7;
	and.b64  	%rd20, %rd8, 3;
	setp.lt.u64 	%p2, %rd8, 4;
	mov.f32 	%f70, 0f00000000;
	mov.f32 	%f69, %f70;
	mov.f32 	%f68, %f70;
	mov.f32 	%f67, %f70;
	@%p2 bra 	$L__BB0_4;
	and.b64  	%rd19, %rd8, 9223372036854775804;
	mov.f32 	%f70, 0f00000000;
$L__BB0_3:
	fma.rn.f32 	%f37, %f1, %f2, %f67;
	fma.rn.f32 	%f38, %f1, %f2, %f68;
	fma.rn.f32 	%f39, %f1, %f2, %f69;
	fma.rn.f32 	%f40, %f1, %f2, %f70;
	fma.rn.f32 	%f41, %f1, %f2, %f37;
	fma.rn.f32 	%f42, %f1, %f2, %f38;
	fma.rn.f32 	%f43, %f1, %f2, %f39;
	fma.rn.f32 	%f44, %f1, %f2, %f40;
	fma.rn.f32 	%f45, %f1, %f2, %f41;
	fma.rn.f32 	%f46, %f1, %f2, %f42;
	fma.rn.f32 	%f47, %f1, %f2, %f43;
	fma.rn.f32 	%f48, %f1, %f2, %f44;
	fma.rn.f32 	%f67, %f1, %f2, %f45;
	fma.rn.f32 	%f68, %f1, %f2, %f46;
	fma.rn.f32 	%f69, %f1, %f2, %f47;
	fma.rn.f32 	%f70, %f1, %f2, %f48;
	add.s64 	%rd19, %rd19, -4;
	setp.ne.s64 	%p3, %rd19, 0;
	@%p3 bra 	$L__BB0_3;
$L__BB0_4:
	setp.eq.s64 	%p4, %rd20, 0;
	@%p4 bra 	$L__BB0_6;
$L__BB0_5:
	.pragma "nounroll";
	fma.rn.f32 	%f67, %f1, %f2, %f67;
	fma.rn.f32 	%f68, %f1, %f2, %f68;
	fma.rn.f32 	%f69, %f1, %f2, %f69;
	fma.rn.f32 	%f70, %f1, %f2, %f70;
	add.s64 	%rd20, %rd20, -1;
	setp.ne.s64 	%p5, %rd20, 0;
	@%p5 bra 	$L__BB0_5;
$L__BB0_6:
	add.f32 	%f49, %f67, %f68;
	add.f32 	%f50, %f49, %f69;
	add.f32 	%f71, %f50, %f70;
$L__BB0_7:
	cvta.to.global.u64 	%rd16, %rd7;
	add.s64 	%rd18, %rd16, %rd13;
	st.global.f32 	[%rd18], %f71;
	ret;

}


// ===== COMPILED SASS (sm_100) =====

	.target	sm_100

	.elftype	@"ET_EXEC"


//--------------------- .note.nv.tkinfo           --------------------------
	.section	.note.nv.tkinfo,"",@"SHT_NOTE"
	.sectionflags	@"SHF_NOTE_NV_TKINFO"
	.tkinfo
        /*0018*/ 	.word	0x00000002
        /*0030*/ 	.string	""
        /*0030*/ 	.string	"ptxas"
        /*0030*/ 	.string	"Cuda compilation tools, release 13.0, V13.0.88"
        /*0030*/ 	.string	"Build cuda_13.0.r13.0/compiler.36424714_0"
        /*0030*/ 	.string	"-arch sm_100 -m 64 "



//--------------------- .note.nv.cuinfo           --------------------------
	.section	.note.nv.cuinfo,"",@"SHT_NOTE"
	.sectionflags	@"SHF_NOTE_NV_CUINFO"
        /*0018*/ 	.short	0x0002
        /*001a*/ 	.short	0x0064
        /*001c*/ 	.short	0x0082
	.zero		2


//--------------------- .nv.info                  --------------------------
	.section	.nv.info,"",@"SHT_CUDA_INFO"
	.align	4


	//----- nvinfo : EIATTR_REGCOUNT
	.align		4
        /*0000*/ 	.byte	0x04, 0x2f
        /*0002*/ 	.short	(.L_1 - .L_0)
	.align		4
.L_0:
        /*0004*/ 	.word	index@(_Z13fma_fp32_ilp4PfS_S_x)
        /*0008*/ 	.word	0x0000000e


	//----- nvinfo : EIATTR_FRAME_SIZE
	.align		4
.L_1:
        /*000c*/ 	.byte	0x04, 0x11
        /*000e*/ 	.short	(.L_3 - .L_2)
	.align		4
.L_2:
        /*0010*/ 	.word	index@(_Z13fma_fp32_ilp4PfS_S_x)
        /*0014*/ 	.word	0x00000000


	//----- nvinfo : EIATTR_MIN_STACK_SIZE
	.align		4
.L_3:
        /*0018*/ 	.byte	0x04, 0x12
        /*001a*/ 	.short	(.L_5 - .L_4)
	.align		4
.L_4:
        /*001c*/ 	.word	index@(_Z13fma_fp32_ilp4PfS_S_x)
        /*0020*/ 	.word	0x00000000
.L_5:


//--------------------- .nv.compat                --------------------------
	.section	.nv.compat,"",@"SHT_CUDA_COMPAT_INFO"
	.align	4
        /*0000*/ 	.byte	0x02, 0x09, 0x00, 0x00, 0x02, 0x02, 0x01, 0x00, 0x02, 0x05, 0x05, 0x00, 0x03, 0x07, 0x01, 0x01
        /*0010*/ 	.byte	0x02, 0x03, 0x00, 0x00, 0x02, 0x06, 0x01, 0x00, 0x04, 0x0b, 0x08, 0x00, 0x09, 0x00, 0x00, 0x00
        /*0020*/ 	.byte	0x00, 0x00, 0x00, 0x00


//--------------------- .nv.info._Z13fma_fp32_ilp4PfS_S_x --------------------------
	.section	.nv.info._Z13fma_fp32_ilp4PfS_S_x,"",@"SHT_CUDA_INFO"
	.sectionflags	@""
	.align	4


	//----- nvinfo : EIATTR_CUDA_API_VERSION
	.align		4
        /*0000*/ 	.byte	0x04, 0x37
        /*0002*/ 	.short	(.L_7 - .L_6)
.L_6:
        /*0004*/ 	.word	0x00000082


	//----- nvinfo : EIATTR_KPARAM_INFO
	.align		4
.L_7:
        /*0008*/ 	.byte	0x04, 0x17
        /*000a*/ 	.short	(.L_9 - .L_8)
.L_8:
        /*000c*/ 	.word	0x00000000
        /*0010*/ 	.short	0x0003
        /*0012*/ 	.short	0x0018
        /*0014*/ 	.byte	0x00, 0xf0, 0x21, 0x00


	//----- nvinfo : EIATTR_KPARAM_INFO
	.align		4
.L_9:
        /*0018*/ 	.byte	0x04, 0x17
        /*001a*/ 	.short	(.L_11 - .L_10)
.L_10:
        /*001c*/ 	.word	0x00000000
        /*0020*/ 	.short	0x0002
        /*0022*/ 	.short	0x0010
        /*0024*/ 	.byte	0x00, 0xf5, 0x21, 0x00


	//----- nvinfo : EIATTR_KPARAM_INFO
	.align		4
.L_11:
        /*0028*/ 	.byte	0x04, 0x17
        /*002a*/ 	.short	(.L_13 - .L_12)
.L_12:
        /*002c*/ 	.word	0x00000000
        /*0030*/ 	.short	0x0001
        /*0032*/ 	.short	0x0008
        /*0034*/ 	.byte	0x00, 0xf5, 0x21, 0x00


	//----- nvinfo : EIATTR_KPARAM_INFO
	.align		4
.L_13:
        /*0038*/ 	.byte	0x04, 0x17
        /*003a*/ 	.short	(.L_15 - .L_14)
.L_14:
        /*003c*/ 	.word	0x00000000
        /*0040*/ 	.short	0x0000
        /*0042*/ 	.short	0x0000
        /*0044*/ 	.byte	0x00, 0xf5, 0x21, 0x00


	//----- nvinfo : EIATTR_SPARSE_MMA_MASK
	.align		4
.L_15:
        /*0048*/ 	.byte	0x03, 0x50
        /*004a*/ 	.short	0x0000


	//----- nvinfo : EIATTR_MAXREG_COUNT
	.align		4
        /*004c*/ 	.byte	0x03, 0x1b
        /*004e*/ 	.short	0x00ff


	//----- nvinfo : EIATTR_MERCURY_ISA_VERSION
	.align		4
        /*0050*/ 	.byte	0x03, 0x5f
        /*0052*/ 	.short	0x0101


	//----- nvinfo : EIATTR_VRC_CTA_INIT_COUNT
	.align		4
        /*0054*/ 	.byte	0x02, 0x4a
	.zero		1
	.zero		1


	//----- nvinfo : EIATTR_EXIT_INSTR_OFFSETS
	.align		4
        /*0058*/ 	.byte	0x04, 0x1c
        /*005a*/ 	.short	(.L_17 - .L_16)


	//   ....[0]....
.L_16:
        /*005c*/ 	.word	0x00000b50


	//----- nvinfo : EIATTR_CBANK_PARAM_SIZE
	.align		4
.L_17:
        /*0060*/ 	.byte	0x03, 0x19
        /*0062*/ 	.short	0x0020


	//----- nvinfo : EIATTR_PARAM_CBANK
	.align		4
        /*0064*/ 	.byte	0x04, 0x0a
        /*0066*/ 	.short	(.L_19 - .L_18)
	.align		4
.L_18:
        /*0068*/ 	.word	index@(.nv.constant0._Z13fma_fp32_ilp4PfS_S_x)
        /*006c*/ 	.short	0x0380
        /*006e*/ 	.short	0x0020


	//----- nvinfo : EIATTR_SW_WAR
	.align		4
.L_19:
        /*0070*/ 	.byte	0x04, 0x36
        /*0072*/ 	.short	(.L_21 - .L_20)
.L_20:
        /*0074*/ 	.word	0x00000008
.L_21:


//--------------------- .nv.callgraph             --------------------------
	.section	.nv.callgraph,"",@"SHT_CUDA_CALLGRAPH"
	.align	4
	.sectionentsize	8
	.align		4
        /*0000*/ 	.word	0x00000000
	.align		4
        /*0004*/ 	.word	0xffffffff
	.align		4
        /*0008*/ 	.word	0x00000000
	.align		4
        /*000c*/ 	.word	0xfffffffe
	.align		4
        /*0010*/ 	.word	0x00000000
	.align		4
        /*0014*/ 	.word	0xfffffffd
	.align		4
        /*0018*/ 	.word	0x00000000
	.align		4
        /*001c*/ 	.word	0xfffffffc


//--------------------- .text._Z13fma_fp32_ilp4PfS_S_x --------------------------
	.section	.text._Z13fma_fp32_ilp4PfS_S_x,"ax",@progbits
	.align	128
        .global         _Z13fma_fp32_ilp4PfS_S_x
        .type           _Z13fma_fp32_ilp4PfS_S_x,@function
        .size           _Z13fma_fp32_ilp4PfS_S_x,(.L_x_9 - _Z13fma_fp32_ilp4PfS_S_x)
        .other          _Z13fma_fp32_ilp4PfS_S_x,@"STO_CUDA_ENTRY STV_DEFAULT"
_Z13fma_fp32_ilp4PfS_S_x:
.text._Z13fma_fp32_ilp4PfS_S_x:
[----:B------:R-:W-:Y:S01]  /*0000*/  LDC R1, c[0x0][0x37c] ;  /* 0x0000df00ff017b82 */ /* 0x000fe20000000800 */
[----:B------:R-:W0:Y:S01]  /*0010*/  LDCU.64 UR6, c[0x0][0x398] ;  /* 0x00007300ff0677ac */ /* 0x000e220008000a00 */
[----:B------:R-:W1:Y:S01]  /*0020*/  S2R R0, SR_TID.X ;  /* 0x0000000000007919 */ /* 0x000e620000002100 */
[----:B------:R-:W-:Y:S01]  /*0030*/  HFMA2 R5, -RZ, RZ, 0, 0 ;  /* 0x00000000ff057431 */ /* 0x000fe200000001ff */
[----:B------:R-:W2:Y:S01]  /*0040*/  LDCU.64 UR8, c[0x0][0x358] ;  /* 0x00006b00ff0877ac */ /* 0x000ea20008000a00 */
[----:B0-----:R-:W-:-:S04]  /*0050*/  UISETP.GE.U32.AND UP0, UPT, UR6, 0x1, UPT ;  /* 0x000000010600788c */ /* 0x001fc8000bf06070 */
[----:B------:R-:W-:-:S09]  /*0060*/  UISETP.GE.AND.EX UP0, UPT, UR7, URZ, UPT, UP0 ;  /* 0x000000ff0700728c */ /* 0x000fd2000bf06300 */
[----:B--2---:R-:W-:Y:S05]  /*0070*/  BRA.U !UP0, `(.L_x_0) ;  /* 0x0000000908a87547 */ /* 0x004fea000b800000 */
[----:B------:R-:W1:Y:S08]  /*0080*/  LDC.64 R4, c[0x0][0x380] ;  /* 0x0000e000ff047b82 */ /* 0x000e700000000a00 */
[----:B------:R-:W0:Y:S01]  /*0090*/  LDC.64 R6, c[0x0][0x388] ;  /* 0x0000e200ff067b82 */ /* 0x000e220000000a00 */
[----:B-1----:R-:W-:-:S05]  /*00a0*/  IMAD.WIDE.U32 R4, R0, 0x4, R4 ;  /* 0x0000000400047825 */ /* 0x002fca00078e0004 */
[----:B------:R1:W5:Y:S01]  /*00b0*/  LDG.E R2, desc[UR8][R4.64] ;  /* 0x0000000804027981 */ /* 0x000362000c1e1900 */
[----:B0-----:R-:W-:-:S05]  /*00c0*/  IMAD.WIDE.U32 R6, R0, 0x4, R6 ;  /* 0x0000000400067825 */ /* 0x001fca00078e0006 */
[----:B------:R1:W5:Y:S01]  /*00d0*/  LDG.E R3, desc[UR8][R6.64] ;  /* 0x0000000806037981 */ /* 0x000362000c1e1900 */
[----:B------:R-:W-:-:S04]  /*00e0*/  UISETP.GE.U32.AND UP0, UPT, UR6, 0x4, UPT ;  /* 0x000000040600788c */ /* 0x000fc8000bf06070 */
[----:B------:R-:W-:Y:S01]  /*00f0*/  UISETP.GE.U32.AND.EX UP0, UPT, UR7, URZ, UPT, UP0 ;  /* 0x000000ff0700728c */ /* 0x000fe2000bf06100 */
[----:B------:R-:W-:Y:S02]  /*0100*/  CS2R R8, SRZ ;  /* 0x0000000000087805 */ /* 0x000fe4000001ff00 */
[----:B------:R-:W-:Y:S01]  /*0110*/  CS2R R10, SRZ ;  /* 0x00000000000a7805 */ /* 0x000fe2000001ff00 */
[----:B------:R-:W-:Y:S01]  /*0120*/  ULOP3.LUT UR10, UR6, 0x3, URZ, 0xc0, !UPT ;  /* 0x00000003060a7892 */ /* 0x000fe2000f8ec0ff */
[----:B------:R-:W-:-:S04]  /*0130*/  UMOV UR4, URZ ;  /* 0x000000ff00047c82 */ /* 0x000fc80008000000 */
[----:B-1----:R-:W-:Y:S07]  /*0140*/  BRA.U !UP0, `(.L_x_1) ;  /* 0x0000000908387547 */ /* 0x002fee000b800000 */
[----:B------:R-:W-:Y:S01]  /*0150*/  ULOP3.LUT UR5, UR6, 0xfffffffc, URZ, 0xc0, !UPT ;  /* 0xfffffffc06057892 */ /* 0x000fe2000f8ec0ff */
[----:B------:R-:W-:Y:S01]  /*0160*/  MOV R8, RZ ;  /* 0x000000ff00087202 */ /* 0x000fe20000000f00 */
[----:B------:R-:W-:Y:S02]  /*0170*/  ULOP3.LUT UR6, UR7, 0x7fffffff, URZ, 0xc0, !UPT ;  /* 0x7fffffff07067892 */ /* 0x000fe4000f8ec0ff */
[----:B------:R-:W-:-:S04]  /*0180*/  UISETP.GT.U32.AND UP0, UPT, UR5, URZ, UPT ;  /* 0x000000ff0500728c */ /* 0x000fc8000bf04070 */
[----:B------:R-:W-:-:S09]  /*0190*/  UISETP.GT.AND.EX UP0, UPT, UR6, URZ, UPT, UP0 ;  /* 0x000000ff0600728c */ /* 0x000fd2000bf04300 */
[----:B------:R-:W-:Y:S05]  /*01a0*/  BRA.U !UP0, `(.L_x_2) ;  /* 0x0000000508cc7547 */ /* 0x000fea000b800000 */
[----:B------:R-:W-:Y:S02]  /*01b0*/  UISETP.GT.U32.AND UP1, UPT, UR5, 0xc, UPT ;  /* 0x0000000c0500788c */ /* 0x000fe4000bf24070 */
[----:B------:R-:W-:Y:S02]  /*01c0*/  UPLOP3.LUT UP0, UPT, UPT, UPT, UPT, 0x80, 0x8 ;  /* 0x000000000008789c */ /* 0x000fe40003f0f070 */
[----:B------:R-:W-:-:S09]  /*01d0*/  UISETP.GT.AND.EX UP1, UPT, UR6, URZ, UPT, UP1 ;  /* 0x000000ff0600728c */ /* 0x000fd2000bf24310 */
[----:B------:R-:W-:Y:S05]  /*01e0*/  BRA.U !UP1, `(.L_x_3) ;  /* 0x0000000509187547 */ /* 0x000fea000b800000 */
[----:B------:R-:W-:-:S11]  /*01f0*/  UPLOP3.LUT UP0, UPT, UPT, UPT, UPT, 0x40, 0x4 ;  /* 0x000000000004789c */ /* 0x000fd60003f0e870 */
.L_x_4:
[CC--:B-----5:R-:W-:Y:S01]  /*0200*/  FFMA R11, R2.reuse, R3.reuse, R11 ;  /* 0x00000003020b7223 */ /* 0x0e0fe2000000000b */
[CC--:B------:R-:W-:Y:S01]  /*0210*/  FFMA R10, R2.reuse, R3.reuse, R10 ;  /* 0x00000003020a7223 */ /* 0x0c0fe2000000000a */
        /* <DEDUP_REMOVED lines=38> */
[----:B------:R-:W-:Y:S01]  /*0480*/  UIADD3 UR5, UP1, UPT, UR5, -0x10, URZ ;  /* 0xfffffff005057890 */ /* 0x000fe2000ff3e0ff */
[CC--:B------:R-:W-:Y:S01]  /*0490*/  FFMA R11, R2.reuse, R3.reuse, R11 ;  /* 0x00000003020b7223 */ /* 0x0c0fe2000000000b */
[CC--:B------:R-:W-:Y:S01]  /*04a0*/  FFMA R10, R2.reuse, R3.reuse, R10 ;  /* 0x00000003020a7223 */ /* 0x0c0fe2000000000a */
[CC--:B------:R-:W-:Y:S01]  /*04b0*/  FFMA R9, R2.reuse, R3.reuse, R9 ;  /* 0x0000000302097223 */ /* 0x0c0fe20000000009 */
[CC--:B------:R-:W-:Y:S01]  /*04c0*/  FFMA R8, R2.reuse, R3.reuse, R8 ;  /* 0x0000000302087223 */ /* 0x0c0fe20000000008 */
[----:B------:R-:W-:Y:S01]  /*04d0*/  UIADD3.X UR6, UPT, UPT, UR6, -0x1, URZ, UP1, !UPT ;  /* 0xffffffff06067890 */ /* 0x000fe20008ffe4ff */
[CC--:B------:R-:W-:Y:S01]  /*04e0*/  FFMA R11, R2.reuse, R3.reuse, R11 ;  /* 0x00000003020b7223 */ /* 0x0c0fe2000000000b */
[CC--:B------:R-:W-:Y:S01]  /*04f0*/  FFMA R10, R2.reuse, R3.reuse, R10 ;  /* 0x00000003020a7223 */ /* 0x0c0fe2000000000a */
[CC--:B------:R-:W-:Y:S01]  /*0500*/  FFMA R9, R2.reuse, R3.reuse, R9 ;  /* 0x0000000302097223 */ /* 0x0c0fe20000000009 */
[CC--:B------:R-:W-:Y:S01]  /*0510*/  FFMA R8, R2.reuse, R3.reuse, R8 ;  /* 0x0000000302087223 */ /* 0x0c0fe20000000008 */
[----:B------:R-:W-:Y:S01]  /*0520*/  UISETP.GT.U32.AND UP1, UPT, UR5, 0xc, UPT ;  /* 0x0000000c0500788c */ /* 0x000fe2000bf24070 */
[CC--:B------:R-:W-:Y:S01]  /*0530*/  FFMA R11, R2.reuse, R3.reuse, R11 ;  /* 0x00000003020b7223 */ /* 0x0c0fe2000000000b */
[CC--:B------:R-:W-:Y:S01]  /*0540*/  FFMA R10, R2.reuse, R3.reuse, R10 ;  /* 0x00000003020a7223 */ /* 0x0c0fe2000000000a */
[CC--:B------:R-:W-:Y:S01]  /*0550*/  FFMA R9, R2.reuse, R3.reuse, R9 ;  /* 0x0000000302097223 */ /* 0x0c0fe20000000009 */
[CC--:B------:R-:W-:Y:S01]  /*0560*/  FFMA R8, R2.reuse, R3.reuse, R8 ;  /* 0x0000000302087223 */ /* 0x0c0fe20000000008 */
[----:B------:R-:W-:Y:S01]  /*0570*/  UISETP.GT.AND.EX UP1, UPT, UR6, URZ, UPT, UP1 ;  /* 0x000000ff0600728c */ /* 0x000fe2000bf24310 */
        /* <DEDUP_REMOVED lines=11> */
[----:B------:R-:W-:Y:S01]  /*0630*/  FFMA R8, R2, R3, R8 ;  /* 0x0000000302087223 */ /* 0x000fe20000000008 */
[----:B------:R-:W-:Y:S06]  /*0640*/  BRA.U UP1, `(.L_x_4) ;  /* 0xfffffff901ec7547 */ /* 0x000fec000b83ffff */
.L_x_3:
[----:B------:R-:W-:-:S04]  /*0650*/  UISETP.GT.U32.AND UP1, UPT, UR5, 0x4, UPT ;  /* 0x000000040500788c */ /* 0x000fc8000bf24070 */
[----:B------:R-:W-:-:S09]  /*0660*/  UISETP.GT.AND.EX UP1, UPT, UR6, URZ, UPT, UP1 ;  /* 0x000000ff0600728c */ /* 0x000fd2000bf24310 */
[----:B------:R-:W-:Y:S05]  /*0670*/  BRA.U !UP1, `(.L_x_5) ;  /* 0x00000001098c7547 */ /* 0x000fea000b800000 */
        /* <DEDUP_REMOVED lines=32> */
[----:B------:R-:W-:Y:S01]  /*0880*/  FFMA R8, R2, R3, R8 ;  /* 0x0000000302087223 */ /* 0x000fe20000000008 */
[----:B------:R-:W-:-:S02]  /*0890*/  UPLOP3.LUT UP0, UPT, UPT, UPT, UPT, 0x40, 0x4 ;  /* 0x000000000004789c */ /* 0x000fc40003f0e870 */
[----:B------:R-:W-:-:S12]  /*08a0*/  UIADD3.X UR6, UPT, UPT, UR6, -0x1, URZ, UP1, !UPT ;  /* 0xffffffff06067890 */ /* 0x000fd80008ffe4ff */
.L_x_5:
[----:B------:R-:W-:-:S04]  /*08b0*/  UISETP.NE.U32.AND UP1, UPT, UR5, URZ, UPT ;  /* 0x000000ff0500728c */ /* 0x000fc8000bf25070 */
[----:B------:R-:W-:-:S09]  /*08c0*/  UISETP.NE.OR.EX UP0, UPT, UR6, URZ, UP0, UP1 ;  /* 0x000000ff0600728c */ /* 0x000fd20008705710 */
[----:B------:R-:W-:Y:S05]  /*08d0*/  BRA.U !UP0, `(.L_x_1) ;  /* 0x0000000108547547 */ /* 0x000fea000b800000 */
.L_x_2:
[----:B------:R-:W-:Y:S01]  /*08e0*/  UIADD3 UR5, UP0, UPT, UR5, -0x4, URZ ;  /* 0xfffffffc05057890 */ /* 0x000fe2000ff1e0ff */
[CC--:B-----5:R-:W-:Y:S01]  /*08f0*/  FFMA R11, R2.reuse, R3.reuse, R11 ;  /* 0x00000003020b7223 */ /* 0x0e0fe2000000000b */
[CC--:B------:R-:W-:Y:S01]  /*0900*/  FFMA R10, R2.reuse, R3.reuse, R10 ;  /* 0x00000003020a7223 */ /* 0x0c0fe2000000000a */
[CC--:B------:R-:W-:Y:S01]  /*0910*/  FFMA R9, R2.reuse, R3.reuse, R9 ;  /* 0x0000000302097223 */ /* 0x0c0fe20000000009 */
[----:B------:R-:W-:Y:S01]  /*0920*/  UIADD3.X UR6, UPT, UPT, UR6, -0x1, URZ, UP0, !UPT ;  /* 0xffffffff06067890 */ /* 0x000fe200087fe4ff */
[CC--:B------:R-:W-:Y:S01]  /*0930*/  FFMA R8, R2.reuse, R3.reuse, R8 ;  /* 0x0000000302087223 */ /* 0x0c0fe20000000008 */
[----:B------:R-:W-:Y:S01]  /*0940*/  UISETP.NE.U32.AND UP0, UPT, UR5, URZ, UPT ;  /* 0x000000ff0500728c */ /* 0x000fe2000bf05070 */
[CC--:B------:R-:W-:Y:S01]  /*0950*/  FFMA R11, R2.reuse, R3.reuse, R11 ;  /* 0x00000003020b7223 */ /* 0x0c0fe2000000000b */
[CC--:B------:R-:W-:Y:S01]  /*0960*/  FFMA R10, R2.reuse, R3.reuse, R10 ;  /* 0x00000003020a7223 */ /* 0x0c0fe2000000000a */
[CC--:B------:R-:W-:Y:S01]  /*0970*/  FFMA R9, R2.reuse, R3.reuse, R9 ;  /* 0x0000000302097223 */ /* 0x0c0fe20000000009 */
[----:B------:R-:W-:Y:S01]  /*0980*/  UISETP.NE.AND.EX UP0, UPT, UR6, URZ, UPT, UP0 ;  /* 0x000000ff0600728c */ /* 0x000fe2000bf05300 */
        /* <DEDUP_REMOVED lines=10> */
.L_x_1:
[----:B------:R-:W-:-:S04]  /*0a30*/  UISETP.NE.U32.AND UP0, UPT, UR10, URZ, UPT ;  /* 0x000000ff0a00728c */ /* 0x000fc8000bf05070 */
[----:B------:R-:W-:-:S09]  /*0a40*/  UISETP.NE.AND.EX UP0, UPT, UR4, URZ, UPT, UP0 ;  /* 0x000000ff0400728c */ /* 0x000fd2000bf05300 */
[----:B------:R-:W-:Y:S05]  /*0a50*/  BRA.U !UP0, `(.L_x_6) ;  /* 0x0000000108247547 */ /* 0x000fea000b800000 */
.L_x_7:
[----:B------:R-:W-:Y:S01]  /*0a60*/  UIADD3 UR10, UP0, UPT, UR10, -0x1, URZ ;  /* 0xffffffff0a0a7890 */ /* 0x000fe2000ff1e0ff */
[CC--:B-----5:R-:W-:Y:S01]  /*0a70*/  FFMA R11, R2.reuse, R3.reuse, R11 ;  /* 0x00000003020b7223 */ /* 0x0e0fe2000000000b */
[CC--:B------:R-:W-:Y:S01]  /*0a80*/  FFMA R10, R2.reuse, R3.reuse, R10 ;  /* 0x00000003020a7223 */ /* 0x0c0fe2000000000a */
[CC--:B------:R-:W-:Y:S01]  /*0a90*/  FFMA R9, R2.reuse, R3.reuse, R9 ;  /* 0x0000000302097223 */ /* 0x0c0fe20000000009 */
[----:B------:R-:W-:Y:S01]  /*0aa0*/  UIADD3.X UR4, UPT, UPT, UR4, -0x1, URZ, UP0, !UPT ;  /* 0xffffffff04047890 */ /* 0x000fe200087fe4ff */
[----:B------:R-:W-:Y:S01]  /*0ab0*/  FFMA R8, R2, R3, R8 ;  /* 0x0000000302087223 */ /* 0x000fe20000000008 */
[----:B------:R-:W-:-:S04]  /*0ac0*/  UISETP.NE.U32.AND UP0, UPT, UR10, URZ, UPT ;  /* 0x000000ff0a00728c */ /* 0x000fc8000bf05070 */
[----:B------:R-:W-:-:S09]  /*0ad0*/  UISETP.NE.AND.EX UP0, UPT, UR4, URZ, UPT, UP0 ;  /* 0x000000ff0400728c */ /* 0x000fd2000bf05300 */
[----:B------:R-:W-:Y:S05]  /*0ae0*/  BRA.U UP0, `(.L_x_7) ;  /* 0xfffffffd00dc7547 */ /* 0x000fea000b83ffff */
.L_x_6:
[----:B------:R-:W-:-:S04]  /*0af0*/  FADD R10, R11, R10 ;  /* 0x0000000a0b0a7221 */ /* 0x000fc80000000000 */
[----:B------:R-:W-:-:S04]  /*0b00*/  FADD R5, R10, R9 ;  /* 0x000000090a057221 */ /* 0x000fc80000000000 */
[----:B------:R-:W-:-:S07]  /*0b10*/  FADD R5, R5, R8 ;  /* 0x0000000805057221 */ /* 0x000fce0000000000 */
.L_x_0:
[----:B-----5:R-:W1:Y:S02]  /*0b20*/  LDC.64 R2, c[0x0][0x390] ;  /* 0x0000e400ff027b82 */ /* 0x020e640000000a00 */
[----:B-1----:R-:W-:-:S05]  /*0b30*/  IMAD.WIDE.U32 R2, R0, 0x4, R2 ;  /* 0x0000000400027825 */ /* 0x002fca00078e0002 */
[----:B------:R-:W-:Y:S01]  /*0b40*/  STG.E desc[UR8][R2.64], R5 ;  /* 0x0000000502007986 */ /* 0x000fe2000c101908 */
[----:B------:R-:W-:Y:S05]  /*0b50*/  EXIT ;  /* 0x000000000000794d */ /* 0x000fea0003800000 */
.L_x_8:
[----:B------:R-:W-:-:S00]  /*0b60*/  BRA `(.L_x_8) ;  /* 0xfffffffc00fc7947 */ /* 0x000fc0000383ffff */
[----:B------:R-:W-:-:S00]  /*0b70*/  NOP ;  /* 0x0000000000007918 */ /* 0x000fc00000000000 */
        /* <DEDUP_REMOVED lines=8> */
.L_x_9:


//--------------------- .nv.shared.reserved.0     --------------------------
	.section	.nv.shared.reserved.0,"aw",@nobits
	.weak		__nv_reservedSMEM_offset_0_alias
	.size		__nv_reservedSMEM_offset_0_alias, 0, 64
	.other		__nv_reservedSMEM_offset_0_alias,@"STO_CUDA_RESERVED_SHARED STV_DEFAULT"
__nv_reservedSMEM_offset_0_alias:
	.zero		0
	.zero		64


//--------------------- .nv.constant0._Z13fma_fp32_ilp4PfS_S_x --------------------------
	.section	.nv.constant0._Z13fma_fp32_ilp4PfS_S_x,"a",@progbits
	.sectionflags	@""
	.align	4
.nv.constant0._Z13fma_fp32_ilp4PfS_S_x:
	.zero		928


//--------------------- SYMBOLS --------------------------

	.type		.nv.reservedSmem.offset0,@object
	.size		.nv.reservedSmem.offset0,0x4
